	.headerflags	@"EF_CUDA_TEXMODE_UNIFIED EF_CUDA_64BIT_ADDRESS EF_CUDA_ACCELERATORS EF_CUDA_SM90 EF_CUDA_VIRTUAL_SM(EF_CUDA_SM90)"
	.elftype	@"ET_EXEC"


//--------------------- .nv.info                  --------------------------
	.section	.nv.info,"",@"SHT_CUDA_INFO"
	.align	4


	//----- nvinfo : EIATTR_REGCOUNT
	.align		4
        /*0000*/ 	.byte	0x04, 0x2f
        /*0002*/ 	.short	(.L_1 - .L_0)
	.align		4
.L_0:
        /*0004*/ 	.word	index@(triton_poi_fused__unsafe_index_add_mul_sub_27)
        /*0008*/ 	.word	0x00000022


	//----- nvinfo : EIATTR_MIN_STACK_SIZE
	.align		4
.L_1:
        /*000c*/ 	.byte	0x04, 0x12
        /*000e*/ 	.short	(.L_3 - .L_2)
	.align		4
.L_2:
        /*0010*/ 	.word	index@(triton_poi_fused__unsafe_index_add_mul_sub_27)
        /*0014*/ 	.word	0x00000000


	//----- nvinfo : EIATTR_FRAME_SIZE
	.align		4
.L_3:
        /*0018*/ 	.byte	0x04, 0x11
        /*001a*/ 	.short	(.L_5 - .L_4)
	.align		4
.L_4:
        /*001c*/ 	.word	index@(triton_poi_fused__unsafe_index_add_mul_sub_27)
        /*0020*/ 	.word	0x00000000


	//----- nvinfo : EIATTR_MIN_STACK_SIZE
	.align		4
.L_5:
        /*0024*/ 	.byte	0x04, 0x12
        /*0026*/ 	.short	(.L_7 - .L_6)
	.align		4
.L_6:
        /*0028*/ 	.word	index@(triton_poi_fused__unsafe_index_add_mul_sub_27)
        /*002c*/ 	.word	0x00000000
.L_7:


//--------------------- .nv.info.triton_poi_fused__unsafe_index_add_mul_sub_27 --------------------------
	.section	.nv.info.triton_poi_fused__unsafe_index_add_mul_sub_27,"",@"SHT_CUDA_INFO"
	.sectionflags	@""
	.align	4


	//----- nvinfo : EIATTR_CUDA_API_VERSION
	.align		4
        /*0000*/ 	.byte	0x04, 0x37
        /*0002*/ 	.short	(.L_9 - .L_8)
.L_8:
        /*0004*/ 	.word	0x0000007c


	//----- nvinfo : EIATTR_KPARAM_INFO
	.align		4
.L_9:
        /*0008*/ 	.byte	0x04, 0x17
        /*000a*/ 	.short	(.L_11 - .L_10)
.L_10:
        /*000c*/ 	.word	0x00000000
        /*0010*/ 	.short	0x0006
        /*0012*/ 	.short	0x0030
        /*0014*/ 	.byte	0x00, 0xf0, 0x11, 0x00


	//----- nvinfo : EIATTR_KPARAM_INFO
	.align		4
.L_11:
        /*0018*/ 	.byte	0x04, 0x17
        /*001a*/ 	.short	(.L_13 - .L_12)
.L_12:
        /*001c*/ 	.word	0x00000000
        /*0020*/ 	.short	0x0005
        /*0022*/ 	.short	0x0028
        /*0024*/ 	.byte	0x00, 0xf4, 0x21, 0x00


	//----- nvinfo : EIATTR_KPARAM_INFO
	.align		4
.L_13:
        /*0028*/ 	.byte	0x04, 0x17
        /*002a*/ 	.short	(.L_15 - .L_14)
.L_14:
        /*002c*/ 	.word	0x00000000
        /*0030*/ 	.short	0x0004
        /*0032*/ 	.short	0x0020
        /*0034*/ 	.byte	0x00, 0xf4, 0x21, 0x00


	//----- nvinfo : EIATTR_KPARAM_INFO
	.align		4
.L_15:
        /*0038*/ 	.byte	0x04, 0x17
        /*003a*/ 	.short	(.L_17 - .L_16)
.L_16:
        /*003c*/ 	.word	0x00000000
        /*0040*/ 	.short	0x0003
        /*0042*/ 	.short	0x0018
        /*0044*/ 	.byte	0x00, 0xf4, 0x21, 0x00


	//----- nvinfo : EIATTR_KPARAM_INFO
	.align		4
.L_17:
        /*0048*/ 	.byte	0x04, 0x17
        /*004a*/ 	.short	(.L_19 - .L_18)
.L_18:
        /*004c*/ 	.word	0x00000000
        /*0050*/ 	.short	0x0002
        /*0052*/ 	.short	0x0010
        /*0054*/ 	.byte	0x00, 0xf4, 0x21, 0x00


	//----- nvinfo : EIATTR_KPARAM_INFO
	.align		4
.L_19:
        /*0058*/ 	.byte	0x04, 0x17
        /*005a*/ 	.short	(.L_21 - .L_20)
.L_20:
        /*005c*/ 	.word	0x00000000
        /*0060*/ 	.short	0x0001
        /*0062*/ 	.short	0x0008
        /*0064*/ 	.byte	0x00, 0xf4, 0x21, 0x00


	//----- nvinfo : EIATTR_KPARAM_INFO
	.align		4
.L_21:
        /*0068*/ 	.byte	0x04, 0x17
        /*006a*/ 	.short	(.L_23 - .L_22)
.L_22:
        /*006c*/ 	.word	0x00000000
        /*0070*/ 	.short	0x0000
        /*0072*/ 	.short	0x0000
        /*0074*/ 	.byte	0x00, 0xf4, 0x21, 0x00


	//----- nvinfo : EIATTR_SPARSE_MMA_MASK
	.align		4
.L_23:
        /*0078*/ 	.byte	0x03, 0x50
        /*007a*/ 	.short	0x0000


	//----- nvinfo : EIATTR_MAXREG_COUNT
	.align		4
        /*007c*/ 	.byte	0x03, 0x1b
        /*007e*/ 	.short	0x00ff


	//----- nvinfo : EIATTR_EXIT_INSTR_OFFSETS
	.align		4
        /*0080*/ 	.byte	0x04, 0x1c
        /*0082*/ 	.short	(.L_25 - .L_24)


	//   ....[0]....
.L_24:
        /*0084*/ 	.word	0x00000b40


	//----- nvinfo : EIATTR_REQNTID
	.align		4
.L_25:
        /*0088*/ 	.byte	0x04, 0x10
        /*008a*/ 	.short	(.L_27 - .L_26)
.L_26:
        /*008c*/ 	.word	0x00000080
        /*0090*/ 	.word	0x00000001
        /*0094*/ 	.word	0x00000001


	//----- nvinfo : EIATTR_CBANK_PARAM_SIZE
	.align		4
.L_27:
        /*0098*/ 	.byte	0x03, 0x19
        /*009a*/ 	.short	0x0034


	//----- nvinfo : EIATTR_PARAM_CBANK
	.align		4
        /*009c*/ 	.byte	0x04, 0x0a
        /*009e*/ 	.short	(.L_29 - .L_28)
	.align		4
.L_28:
        /*00a0*/ 	.word	index@(.nv.constant0.triton_poi_fused__unsafe_index_add_mul_sub_27)
        /*00a4*/ 	.short	0x0210
        /*00a6*/ 	.short	0x0034


	//----- nvinfo : EIATTR_SW_WAR
	.align		4
.L_29:
        /*00a8*/ 	.byte	0x04, 0x36
        /*00aa*/ 	.short	(.L_31 - .L_30)
.L_30:
        /*00ac*/ 	.word	0x00000008
.L_31:


//--------------------- .nv.callgraph             --------------------------
	.section	.nv.callgraph,"",@"SHT_CUDA_CALLGRAPH"
	.align	4
	.sectionentsize	8
	.align		4
        /*0000*/ 	.word	0x00000000
	.align		4
        /*0004*/ 	.word	0xffffffff
	.align		4
        /*0008*/ 	.word	0x00000000
	.align		4
        /*000c*/ 	.word	0xfffffffe
	.align		4
        /*0010*/ 	.word	0x00000000
	.align		4
        /*0014*/ 	.word	0xfffffffd
	.align		4
        /*0018*/ 	.word	0x00000000
	.align		4
        /*001c*/ 	.word	0xfffffffc


//--------------------- .text.triton_poi_fused__unsafe_index_add_mul_sub_27 --------------------------
	.section	.text.triton_poi_fused__unsafe_index_add_mul_sub_27,"ax",@progbits
	.align	128
        .global         triton_poi_fused__unsafe_index_add_mul_sub_27
        .type           triton_poi_fused__unsafe_index_add_mul_sub_27,@function
        .size           triton_poi_fused__unsafe_index_add_mul_sub_27,(.L_x_1 - triton_poi_fused__unsafe_index_add_mul_sub_27)
        .other          triton_poi_fused__unsafe_index_add_mul_sub_27,@"STO_CUDA_ENTRY STV_DEFAULT"
triton_poi_fused__unsafe_index_add_mul_sub_27:
.text.triton_poi_fused__unsafe_index_add_mul_sub_27:
[----:B------:R-:W-:Y:S01]  /*0000*/  LDC R1, c[0x0][0x28] ;  /* 0x00000a00ff017b82 */ /* 0x000fe20000000800 */
[----:B------:R-:W1:Y:S07]  /*0010*/  S2R R0, SR_TID.X ;  /* 0x0000000000007919 */ /* 0x000e6e0000002100 */
[----:B------:R-:W2:Y:S01]  /*0020*/  LDC.64 R4, c[0x0][0x210] ;  /* 0x00008400ff047b82 */ /* 0x000ea20000000a00 */
[----:B------:R-:W-:Y:S01]  /*0030*/  ULDC.64 UR4, c[0x0][0x208] ;  /* 0x0000820000047ab9 */ /* 0x000fe20000000a00 */
[----:B------:R-:W-:Y:S01]  /*0040*/  ULDC.64 UR6, c[0x0][0x220] ;  /* 0x0000880000067ab9 */ /* 0x000fe20000000a00 */
[----:B------:R-:W3:Y:S05]  /*0050*/  S2R R3, SR_CTAID.X ;  /* 0x0000000000037919 */ /* 0x000eea0000002500 */
[----:B------:R-:W4:Y:S01]  /*0060*/  LDC.64 R26, c[0x0][0x218] ;  /* 0x00008600ff1a7b82 */ /* 0x000f220000000a00 */
[----:B-1----:R-:W-:Y:S01]  /*0070*/  IMAD.SHL.U32 R0, R0, 0x4, RZ ;  /* 0x0000000400007824 */ /* 0x002fe200078e00ff */
[----:B---3--:R-:W-:-:S04]  /*0080*/  SHF.R.S32.HI R18, RZ, 0x15, R3 ;  /* 0x00000015ff127819 */ /* 0x008fc80000011403 */
[----:B------:R-:W-:Y:S02]  /*0090*/  LOP3.LUT R0, R0, 0x1fc, RZ, 0xc0, !PT ;  /* 0x000001fc00007812 */ /* 0x000fe400078ec0ff */
[----:B------:R-:W-:-:S03]  /*00a0*/  SGXT R18, R18, 0x1 ;  /* 0x000000011212781a */ /* 0x000fc60000000200 */
[----:B------:R-:W-:-:S04]  /*00b0*/  IMAD R3, R3, 0x400, R0 ;  /* 0x0000040003037824 */ /* 0x000fc800078e0200 */
[----:B------:R-:W-:Y:S01]  /*00c0*/  VIADD R17, R3, 0x200 ;  /* 0x0000020003117836 */ /* 0x000fe20000000000 */
[----:B------:R-:W-:-:S04]  /*00d0*/  SHF.R.S32.HI R0, RZ, 0x1f, R3 ;  /* 0x0000001fff007819 */ /* 0x000fc80000011403 */
[----:B------:R-:W-:Y:S02]  /*00e0*/  LEA.HI R6, R18, R17, RZ, 0x5 ;  /* 0x0000001112067211 */ /* 0x000fe400078f28ff */
[----:B------:R-:W-:Y:S02]  /*00f0*/  LEA.HI R0, R0, R3, RZ, 0x5 ;  /* 0x0000000300007211 */ /* 0x000fe400078f28ff */
[----:B------:R-:W-:Y:S02]  /*0100*/  SHF.R.S32.HI R6, RZ, 0x5, R6 ;  /* 0x00000005ff067819 */ /* 0x000fe40000011406 */
[----:B------:R-:W-:Y:S02]  /*0110*/  SHF.R.S32.HI R2, RZ, 0x5, R0 ;  /* 0x00000005ff027819 */ /* 0x000fe40000011400 */
[----:B------:R-:W-:Y:S02]  /*0120*/  LEA.HI R8, R6, R6, RZ, 0x5 ;  /* 0x0000000606087211 */ /* 0x000fe400078f28ff */
[----:B------:R-:W-:-:S02]  /*0130*/  LEA.HI R7, R2, R2, RZ, 0x5 ;  /* 0x0000000202077211 */ /* 0x000fc400078f28ff */
[----:B------:R-:W-:Y:S02]  /*0140*/  LOP3.LUT R9, R8, 0xffffffe0, RZ, 0xc0, !PT ;  /* 0xffffffe008097812 */ /* 0x000fe400078ec0ff */
[----:B------:R-:W-:Y:S02]  /*0150*/  LOP3.LUT R7, R7, 0xffffffe0, RZ, 0xc0, !PT ;  /* 0xffffffe007077812 */ /* 0x000fe400078ec0ff */
[----:B------:R-:W-:Y:S01]  /*0160*/  LOP3.LUT R16, R0, 0xffffffe0, RZ, 0xc0, !PT ;  /* 0xffffffe000107812 */ /* 0x000fe200078ec0ff */
[----:B------:R-:W-:Y:S02]  /*0170*/  IMAD.IADD R9, R6, 0x1, -R9 ;  /* 0x0000000106097824 */ /* 0x000fe400078e0a09 */
[----:B------:R-:W-:Y:S02]  /*0180*/  IMAD.IADD R7, R2, 0x1, -R7 ;  /* 0x0000000102077824 */ /* 0x000fe400078e0a07 */
[--C-:B--2---:R-:W-:Y:S02]  /*0190*/  IMAD.WIDE R10, R9, 0x8, R4.reuse ;  /* 0x00000008090a7825 */ /* 0x104fe400078e0204 */
[----:B------:R-:W1:Y:S02]  /*01a0*/  LDC.64 R8, c[0x0][0x228] ;  /* 0x00008a00ff087b82 */ /* 0x000e640000000a00 */
[----:B------:R-:W-:-:S02]  /*01b0*/  IMAD.WIDE R20, R7, 0x8, R4 ;  /* 0x0000000807147825 */ /* 0x000fc400078e0204 */
[----:B------:R-:W2:Y:S02]  /*01c0*/  LDG.E.EL.64 R10, desc[UR4][R10.64] ;  /* 0x000000040a0a7981 */ /* 0x000ea4000c2e1b00 */
[----:B------:R-:W-:Y:S02]  /*01d0*/  IMAD.IADD R16, R3, 0x1, -R16 ;  /* 0x0000000103107824 */ /* 0x000fe400078e0a10 */
[----:B------:R-:W3:Y:S02]  /*01e0*/  LDG.E.EL.64 R20, desc[UR4][R20.64] ;  /* 0x0000000414147981 */ /* 0x000ee4000c2e1b00 */
[----:B----4-:R-:W-:-:S06]  /*01f0*/  IMAD.WIDE R12, R16, 0x8, R26 ;  /* 0x00000008100c7825 */ /* 0x010fcc00078e021a */
[----:B------:R-:W4:Y:S01]  /*0200*/  LDG.E.EL.128 R12, desc[UR4][R12.64] ;  /* 0x000000040c0c7981 */ /* 0x000f22000c2e1d00 */
[----:B-1----:R-:W-:-:S06]  /*0210*/  IMAD.WIDE R4, R16, 0x8, R8 ;  /* 0x0000000810047825 */ /* 0x002fcc00078e0208 */
[----:B------:R-:W5:Y:S01]  /*0220*/  LDG.E.EL.128 R4, desc[UR4][R4.64] ;  /* 0x0000000404047981 */ /* 0x000f62000c2e1d00 */
[----:B------:R-:W-:-:S05]  /*0230*/  VIADD R25, R3, 0x2 ;  /* 0x0000000203197836 */ /* 0x000fca0000000000 */
[----:B------:R-:W-:-:S04]  /*0240*/  LEA.HI R0, R18, R25, RZ, 0x5 ;  /* 0x0000001912007211 */ /* 0x000fc800078f28ff */
[----:B------:R-:W-:-:S05]  /*0250*/  LOP3.LUT R0, R0, 0xffffffe0, RZ, 0xc0, !PT ;  /* 0xffffffe000007812 */ /* 0x000fca00078ec0ff */
[----:B------:R-:W-:Y:S01]  /*0260*/  IMAD.IADD R25, R25, 0x1, -R0 ;  /* 0x0000000119197824 */ /* 0x000fe200078e0a00 */
[----:B------:R-:W-:-:S04]  /*0270*/  LEA.HI R17, R18, R17, RZ, 0xa ;  /* 0x0000001112117211 */ /* 0x000fc800078f50ff */
[----:B------:R-:W-:Y:S02]  /*0280*/  SHF.R.S32.HI R17, RZ, 0xa, R17 ;  /* 0x0000000aff117819 */ /* 0x000fe40000011411 */
[----:B--2---:R-:W-:-:S04]  /*0290*/  SHF.R.U32.HI R23, RZ, 0x1b, R11 ;  /* 0x0000001bff177819 */ /* 0x004fc8000001160b */
[----:B------:R-:W-:Y:S02]  /*02a0*/  LOP3.LUT R23, R23, 0x10, RZ, 0xc0, !PT ;  /* 0x0000001017177812 */ /* 0x000fe400078ec0ff */
[----:B---3--:R-:W-:Y:S02]  /*02b0*/  SHF.R.U32.HI R19, RZ, 0x1b, R21 ;  /* 0x0000001bff137819 */ /* 0x008fe40000011615 */
[----:B------:R-:W-:Y:S02]  /*02c0*/  IADD3 R2, P1, R10, R23, RZ ;  /* 0x000000170a027210 */ /* 0x000fe40007f3e0ff */
[----:B------:R-:W-:-:S03]  /*02d0*/  LOP3.LUT R19, R19, 0x10, RZ, 0xc0, !PT ;  /* 0x0000001013137812 */ /* 0x000fc600078ec0ff */
[----:B------:R-:W-:Y:S01]  /*02e0*/  IMAD.X R11, RZ, RZ, R11, P1 ;  /* 0x000000ffff0b7224 */ /* 0x000fe200008e060b */
[----:B------:R-:W-:Y:S02]  /*02f0*/  IADD3 R19, P0, R20, R19, RZ ;  /* 0x0000001314137210 */ /* 0x000fe40007f1e0ff */
[----:B----4-:R-:W-:Y:S02]  /*0300*/  SHF.R.U32.HI R28, RZ, 0x19, R13 ;  /* 0x00000019ff1c7819 */ /* 0x010fe4000001160d */
[----:B------:R-:W-:Y:S01]  /*0310*/  SHF.L.U64.HI R0, R2, 0x6, R11 ;  /* 0x0000000602007819 */ /* 0x000fe2000001020b */
[----:B------:R-:W-:Y:S01]  /*0320*/  IMAD.X R20, RZ, RZ, R21, P0 ;  /* 0x000000ffff147224 */ /* 0x000fe200000e0615 */
[----:B------:R-:W-:Y:S01]  /*0330*/  LEA R29, P0, R12, UR6, 0x2 ;  /* 0x000000060c1d7c11 */ /* 0x000fe2000f8010ff */
[----:B------:R-:W-:Y:S01]  /*0340*/  IMAD.SHL.U32 R2, R2, 0x40, RZ ;  /* 0x0000004002027824 */ /* 0x000fe200078e00ff */
[----:B------:R-:W-:Y:S02]  /*0350*/  LOP3.LUT R28, R28, 0x40, RZ, 0xc0, !PT ;  /* 0x000000401c1c7812 */ /* 0x000fe400078ec0ff */
[----:B------:R-:W-:-:S02]  /*0360*/  LEA.HI.X R13, R12, UR7, R13, 0x2, P0 ;  /* 0x000000070c0d7c11 */ /* 0x000fc400080f140d */
[----:B------:R-:W-:Y:S01]  /*0370*/  IADD3 R22, P2, P3, R2, R29, R28 ;  /* 0x0000001d02167210 */ /* 0x000fe20007b5e01c */
[C---:B------:R-:W-:Y:S01]  /*0380*/  IMAD.SHL.U32 R10, R19.reuse, 0x40, RZ ;  /* 0x00000040130a7824 */ /* 0x040fe200078e00ff */
[----:B------:R-:W-:Y:S02]  /*0390*/  SHF.L.U64.HI R11, R19, 0x6, R20 ;  /* 0x00000006130b7819 */ /* 0x000fe40000010214 */
[----:B------:R-:W-:Y:S02]  /*03a0*/  IADD3.X R23, R0, R13, RZ, P2, P3 ;  /* 0x0000000d00177210 */ /* 0x000fe400017e64ff */
[----:B------:R-:W-:Y:S02]  /*03b0*/  SHF.R.U32.HI R19, RZ, 0x19, R15 ;  /* 0x00000019ff137819 */ /* 0x000fe4000001160f */
[----:B------:R-:W-:Y:S01]  /*03c0*/  LEA R12, P2, R14, UR6, 0x2 ;  /* 0x000000060e0c7c11 */ /* 0x000fe2000f8410ff */
[----:B------:R-:W-:Y:S01]  /*03d0*/  IMAD.SHL.U32 R20, R17, 0x100, RZ ;  /* 0x0000010011147824 */ /* 0x000fe200078e00ff */
[----:B------:R-:W-:-:S02]  /*03e0*/  IADD3 R28, P0, P1, R10, R29, R28 ;  /* 0x0000001d0a1c7210 */ /* 0x000fc4000791e01c */
[----:B------:R-:W-:Y:S02]  /*03f0*/  LEA.HI R17, R18, R3, RZ, 0xa ;  /* 0x0000000312117211 */ /* 0x000fe400078f50ff */
[----:B------:R-:W-:Y:S02]  /*0400*/  LOP3.LUT R19, R19, 0x40, RZ, 0xc0, !PT ;  /* 0x0000004013137812 */ /* 0x000fe400078ec0ff */
[----:B------:R-:W-:Y:S02]  /*0410*/  LEA.HI.X R14, R14, UR7, R15, 0x2, P2 ;  /* 0x000000070e0e7c11 */ /* 0x000fe400090f140f */
[----:B-----5:R-:W-:Y:S02]  /*0420*/  SHF.R.U32.HI R15, RZ, 0x19, R5 ;  /* 0x00000019ff0f7819 */ /* 0x020fe40000011605 */
[----:B------:R-:W-:Y:S02]  /*0430*/  IADD3 R18, P5, P4, R10, R12, R19 ;  /* 0x0000000c0a127210 */ /* 0x000fe40007cbe013 */
[----:B------:R-:W-:-:S02]  /*0440*/  SHF.R.S32.HI R17, RZ, 0xa, R17 ;  /* 0x0000000aff117819 */ /* 0x000fc40000011411 */
[----:B------:R-:W-:Y:S02]  /*0450*/  IADD3.X R29, R11, R13, RZ, P0, P1 ;  /* 0x0000000d0b1d7210 */ /* 0x000fe400007e24ff */
[----:B------:R-:W-:Y:S02]  /*0460*/  LOP3.LUT R13, R15, 0x40, RZ, 0xc0, !PT ;  /* 0x000000400f0d7812 */ /* 0x000fe400078ec0ff */
[----:B------:R-:W-:Y:S02]  /*0470*/  LEA R15, P0, R4, UR6, 0x2 ;  /* 0x00000006040f7c11 */ /* 0x000fe4000f8010ff */
[----:B------:R-:W-:Y:S01]  /*0480*/  IADD3 R12, P3, P2, R2, R12, R19 ;  /* 0x0000000c020c7210 */ /* 0x000fe20007a7e013 */
[----:B------:R-:W-:Y:S01]  /*0490*/  IMAD.SHL.U32 R21, R17, 0x100, RZ ;  /* 0x0000010011157824 */ /* 0x000fe200078e00ff */
[----:B------:R-:W-:Y:S02]  /*04a0*/  IADD3.X R19, R11, R14, RZ, P5, P4 ;  /* 0x0000000e0b137210 */ /* 0x000fe40002fe84ff */
[----:B------:R-:W-:-:S02]  /*04b0*/  LEA.HI.X R5, R4, UR7, R5, 0x2, P0 ;  /* 0x0000000704057c11 */ /* 0x000fc400080f1405 */
[----:B------:R-:W-:Y:S01]  /*04c0*/  IADD3 R30, P0, P1, R10, R15, R13 ;  /* 0x0000000f0a1e7210 */ /* 0x000fe2000791e00d */
[----:B------:R-:W-:-:S03]  /*04d0*/  IMAD.WIDE R18, R21, 0x4, R18 ;  /* 0x0000000415127825 */ /* 0x000fc600078e0212 */
[----:B------:R-:W-:Y:S02]  /*04e0*/  IADD3.X R31, R11, R5, RZ, P0, P1 ;  /* 0x000000050b1f7210 */ /* 0x000fe400007e24ff */
[----:B------:R-:W-:Y:S01]  /*04f0*/  IADD3 R4, P0, P1, R2, R15, R13 ;  /* 0x0000000f02047210 */ /* 0x000fe2000791e00d */
[----:B------:R1:W2:Y:S01]  /*0500*/  LDG.E.EL R24, desc[UR4][R18.64] ;  /* 0x0000000412187981 */ /* 0x0002a2000c2e1900 */
[----:B------:R-:W-:Y:S01]  /*0510*/  IADD3.X R13, R0, R14, RZ, P3, P2 ;  /* 0x0000000e000d7210 */ /* 0x000fe20001fe44ff */
[----:B------:R-:W-:Y:S01]  /*0520*/  IMAD.WIDE R22, R20, 0x4, R22 ;  /* 0x0000000414167825 */ /* 0x000fe200078e0216 */
[----:B------:R-:W-:-:S03]  /*0530*/  IADD3.X R5, R0, R5, RZ, P0, P1 ;  /* 0x0000000500057210 */ /* 0x000fc600007e24ff */
[C---:B------:R-:W-:Y:S02]  /*0540*/  IMAD.WIDE R12, R20.reuse, 0x4, R12 ;  /* 0x00000004140c7825 */ /* 0x040fe400078e020c */
[----:B------:R-:W3:Y:S01]  /*0550*/  LDG.E.EL R22, desc[UR4][R22.64] ;  /* 0x0000000416167981 */ /* 0x000ee2000c2e1900 */
[----:B-1----:R-:W1:Y:S01]  /*0560*/  LDC.64 R18, c[0x0][0x230] ;  /* 0x00008c00ff127b82 */ /* 0x002e620000000a00 */
[----:B------:R-:W-:-:S04]  /*0570*/  IMAD.WIDE R14, R20, 0x4, R4 ;  /* 0x00000004140e7825 */ /* 0x000fc800078e0204 */
[C---:B------:R-:W-:Y:S01]  /*0580*/  IMAD.WIDE R4, R25.reuse, 0x8, R8 ;  /* 0x0000000819047825 */ /* 0x040fe200078e0208 */
[----:B------:R-:W-:Y:S01]  /*0590*/  SHF.R.U32.HI R8, RZ, 0x19, R7 ;  /* 0x00000019ff087819 */ /* 0x000fe20000011607 */
[----:B------:R-:W3:Y:S04]  /*05a0*/  LDG.E.EL R9, desc[UR4][R14.64] ;  /* 0x000000040e097981 */ /* 0x000ee8000c2e1900 */
[----:B------:R4:W5:Y:S01]  /*05b0*/  LDG.E.EL R23, desc[UR4][R12.64] ;  /* 0x000000040c177981 */ /* 0x000962000c2e1900 */
[----:B------:R-:W-:Y:S01]  /*05c0*/  LOP3.LUT R8, R8, 0x40, RZ, 0xc0, !PT ;  /* 0x0000004008087812 */ /* 0x000fe200078ec0ff */
[----:B----4-:R-:W-:Y:S01]  /*05d0*/  IMAD.WIDE R12, R25, 0x8, R26 ;  /* 0x00000008190c7825 */ /* 0x010fe200078e021a */
[----:B------:R-:W-:-:S04]  /*05e0*/  LEA R25, P0, R6, UR6, 0x2 ;  /* 0x0000000606197c11 */ /* 0x000fc8000f8010ff */
[----:B------:R-:W-:Y:S02]  /*05f0*/  LEA.HI.X R7, R6, UR7, R7, 0x2, P0 ;  /* 0x0000000706077c11 */ /* 0x000fe400080f1407 */
[----:B------:R-:W-:Y:S01]  /*0600*/  IADD3 R14, P0, P1, R10, R25, R8 ;  /* 0x000000190a0e7210 */ /* 0x000fe2000791e008 */
[----:B------:R-:W-:-:S03]  /*0610*/  IMAD.WIDE R28, R21, 0x4, R28 ;  /* 0x00000004151c7825 */ /* 0x000fc600078e021c */
[----:B------:R-:W-:Y:S01]  /*0620*/  IADD3.X R15, R11, R7, RZ, P0, P1 ;  /* 0x000000070b0f7210 */ /* 0x000fe200007e24ff */
[----:B------:R-:W-:Y:S02]  /*0630*/  IMAD.WIDE R30, R21, 0x4, R30 ;  /* 0x00000004151e7825 */ /* 0x000fe400078e021e */
[----:B------:R-:W4:Y:S02]  /*0640*/  LDG.E.EL R28, desc[UR4][R28.64] ;  /* 0x000000041c1c7981 */ /* 0x000f24000c2e1900 */
[----:B-1----:R-:W-:-:S04]  /*0650*/  IMAD.WIDE R18, R16, 0x4, R18 ;  /* 0x0000000410127825 */ /* 0x002fc800078e0212 */
[----:B------:R-:W-:Y:S01]  /*0660*/  IMAD.WIDE R14, R21, 0x4, R14 ;  /* 0x00000004150e7825 */ /* 0x000fe200078e020e */
[----:B------:R-:W-:Y:S01]  /*0670*/  IADD3 R6, P0, P1, R2, R25, R8 ;  /* 0x0000001902067210 */ /* 0x000fe2000791e008 */
[----:B------:R-:W2:Y:S04]  /*0680*/  LDG.E.EL.128 R16, desc[UR4][R18.64] ;  /* 0x0000000412107981 */ /* 0x000ea8000c2e1d00 */
[----:B------:R-:W4:Y:S04]  /*0690*/  LDG.E.EL R29, desc[UR4][R30.64] ;  /* 0x000000041e1d7981 */ /* 0x000f28000c2e1900 */
[----:B------:R-:W2:Y:S01]  /*06a0*/  LDG.E.EL R25, desc[UR4][R14.64] ;  /* 0x000000040e197981 */ /* 0x000ea2000c2e1900 */
[----:B------:R-:W-:-:S03]  /*06b0*/  IADD3.X R7, R0, R7, RZ, P0, P1 ;  /* 0x0000000700077210 */ /* 0x000fc600007e24ff */
[----:B------:R-:W5:Y:S01]  /*06c0*/  LDG.E.EL.128 R12, desc[UR4][R12.64] ;  /* 0x000000040c0c7981 */ /* 0x000f62000c2e1d00 */
[----:B------:R-:W-:-:S05]  /*06d0*/  IMAD.WIDE R6, R20, 0x4, R6 ;  /* 0x0000000414067825 */ /* 0x000fca00078e0206 */
[----:B------:R-:W5:Y:S04]  /*06e0*/  LDG.E.EL R26, desc[UR4][R6.64] ;  /* 0x00000004061a7981 */ /* 0x000f68000c2e1900 */
[----:B------:R-:W5:Y:S01]  /*06f0*/  LDG.E.EL.128 R4, desc[UR4][R4.64] ;  /* 0x0000000404047981 */ /* 0x000f62000c2e1d00 */
[----:B---3--:R-:W-:Y:S01]  /*0700*/  FADD R9, -R22, R9 ;  /* 0x0000000916097221 */ /* 0x008fe20000000100 */
[----:B----4-:R-:W-:-:S04]  /*0710*/  FADD R29, -R28, R29 ;  /* 0x0000001d1c1d7221 */ /* 0x010fc80000000100 */
[C---:B--2---:R-:W-:Y:S01]  /*0720*/  FFMA R8, R16.reuse, R29, R28 ;  /* 0x0000001d10087223 */ /* 0x044fe2000000001c */
[----:B------:R-:W-:Y:S01]  /*0730*/  FFMA R16, R16, R9, R22 ;  /* 0x0000000910107223 */ /* 0x000fe20000000016 */
[--C-:B-----5:R-:W-:Y:S02]  /*0740*/  SHF.R.U32.HI R29, RZ, 0x19, R13.reuse ;  /* 0x00000019ff1d7819 */ /* 0x120fe4000001160d */
[C---:B------:R-:W-:Y:S02]  /*0750*/  LEA R28, P0, R12.reuse, UR6, 0x2 ;  /* 0x000000060c1c7c11 */ /* 0x040fe4000f8010ff */
[----:B------:R-:W-:Y:S02]  /*0760*/  LOP3.LUT R29, R29, 0x40, RZ, 0xc0, !PT ;  /* 0x000000401d1d7812 */ /* 0x000fe400078ec0ff */
[----:B------:R-:W-:Y:S02]  /*0770*/  LEA.HI.X R9, R12, UR7, R13, 0x2, P0 ;  /* 0x000000070c097c11 */ /* 0x000fe400080f140d */
[----:B------:R-:W-:-:S02]  /*0780*/  IADD3 R12, P0, P1, R10, R28, R29 ;  /* 0x0000001c0a0c7210 */ /* 0x000fc4000791e01d */
[----:B------:R-:W-:Y:S02]  /*0790*/  IADD3 R28, P2, P3, R2, R28, R29 ;  /* 0x0000001c021c7210 */ /* 0x000fe40007b5e01d */
[-C--:B------:R-:W-:Y:S02]  /*07a0*/  IADD3.X R13, R11, R9.reuse, RZ, P0, P1 ;  /* 0x000000090b0d7210 */ /* 0x080fe400007e24ff */
[----:B------:R-:W-:Y:S01]  /*07b0*/  IADD3.X R29, R0, R9, RZ, P2, P3 ;  /* 0x00000009001d7210 */ /* 0x000fe200017e64ff */
[----:B------:R-:W-:Y:S01]  /*07c0*/  FADD R9, -R24, R25 ;  /* 0x0000001918097221 */ /* 0x000fe20000000100 */
[----:B------:R-:W-:Y:S01]  /*07d0*/  FADD R26, -R23, R26 ;  /* 0x0000001a171a7221 */ /* 0x000fe20000000100 */
[----:B------:R-:W-:Y:S02]  /*07e0*/  SHF.R.U32.HI R25, RZ, 0x19, R15 ;  /* 0x00000019ff197819 */ /* 0x000fe4000001160f */
[C---:B------:R-:W-:Y:S01]  /*07f0*/  FFMA R9, R17.reuse, R9, R24 ;  /* 0x0000000911097223 */ /* 0x040fe20000000018 */
[----:B------:R-:W-:Y:S01]  /*0800*/  SHF.R.U32.HI R22, RZ, 0x19, R5 ;  /* 0x00000019ff167819 */ /* 0x000fe20000011605 */
[----:B------:R-:W-:Y:S01]  /*0810*/  FFMA R17, R17, R26, R23 ;  /* 0x0000001a11117223 */ /* 0x000fe20000000017 */
[----:B------:R-:W-:-:S02]  /*0820*/  LEA R24, P1, R4, UR6, 0x2 ;  /* 0x0000000604187c11 */ /* 0x000fc4000f8210ff */
[----:B------:R-:W-:Y:S02]  /*0830*/  LEA R23, P0, R14, UR6, 0x2 ;  /* 0x000000060e177c11 */ /* 0x000fe4000f8010ff */
[----:B------:R-:W-:Y:S02]  /*0840*/  LOP3.LUT R25, R25, 0x40, RZ, 0xc0, !PT ;  /* 0x0000004019197812 */ /* 0x000fe400078ec0ff */
[----:B------:R-:W-:Y:S02]  /*0850*/  LOP3.LUT R22, R22, 0x40, RZ, 0xc0, !PT ;  /* 0x0000004016167812 */ /* 0x000fe400078ec0ff */
[----:B------:R-:W-:Y:S02]  /*0860*/  LEA.HI.X R27, R4, UR7, R5, 0x2, P1 ;  /* 0x00000007041b7c11 */ /* 0x000fe400088f1405 */
[----:B------:R-:W-:Y:S02]  /*0870*/  LEA.HI.X R26, R14, UR7, R15, 0x2, P0 ;  /* 0x000000070e1a7c11 */ /* 0x000fe400080f140f */
[----:B------:R-:W-:-:S02]  /*0880*/  IADD3 R4, P2, P3, R10, R23, R25 ;  /* 0x000000170a047210 */ /* 0x000fc40007b5e019 */
[----:B------:R-:W-:Y:S02]  /*0890*/  IADD3 R14, P4, P5, R10, R24, R22 ;  /* 0x000000180a0e7210 */ /* 0x000fe40007d9e016 */
[C---:B------:R-:W-:Y:S02]  /*08a0*/  IADD3.X R5, R11.reuse, R26, RZ, P2, P3 ;  /* 0x0000001a0b057210 */ /* 0x040fe400017e64ff */
[----:B------:R-:W-:Y:S01]  /*08b0*/  IADD3.X R15, R11, R27, RZ, P4, P5 ;  /* 0x0000001b0b0f7210 */ /* 0x000fe200027ea4ff */
[----:B------:R-:W-:Y:S01]  /*08c0*/  IMAD.WIDE R4, R21, 0x4, R4 ;  /* 0x0000000415047825 */ /* 0x000fe200078e0204 */
[----:B------:R-:W-:-:S03]  /*08d0*/  IADD3 R22, P0, P1, R2, R24, R22 ;  /* 0x0000001802167210 */ /* 0x000fc6000791e016 */
[C---:B------:R-:W-:Y:S01]  /*08e0*/  IMAD.WIDE R14, R21.reuse, 0x4, R14 ;  /* 0x00000004150e7825 */ /* 0x040fe200078e020e */
[----:B------:R-:W-:Y:S01]  /*08f0*/  SHF.R.U32.HI R24, RZ, 0x19, R7 ;  /* 0x00000019ff187819 */ /* 0x000fe20000011607 */
[----:B------:R-:W2:Y:S02]  /*0900*/  LDG.E.EL R4, desc[UR4][R4.64] ;  /* 0x0000000404047981 */ /* 0x000ea4000c2e1900 */
[----:B------:R-:W-:-:S04]  /*0910*/  IMAD.WIDE R12, R21, 0x4, R12 ;  /* 0x00000004150c7825 */ /* 0x000fc800078e020c */
[----:B------:R-:W-:Y:S02]  /*0920*/  IMAD.WIDE R28, R20, 0x4, R28 ;  /* 0x00000004141c7825 */ /* 0x000fe400078e021c */
[----:B------:R-:W3:Y:S04]  /*0930*/  LDG.E.EL R12, desc[UR4][R12.64] ;  /* 0x000000040c0c7981 */ /* 0x000ee8000c2e1900 */
[----:B------:R1:W3:Y:S04]  /*0940*/  LDG.E.EL R5, desc[UR4][R14.64] ;  /* 0x000000040e057981 */ /* 0x0002e8000c2e1900 */
[----:B------:R4:W5:Y:S01]  /*0950*/  LDG.E.EL R13, desc[UR4][R28.64] ;  /* 0x000000041c0d7981 */ /* 0x000962000c2e1900 */
[----:B-1----:R-:W-:-:S02]  /*0960*/  LOP3.LUT R15, R24, 0x40, RZ, 0xc0, !PT ;  /* 0x00000040180f7812 */ /* 0x002fc400078ec0ff */
[----:B------:R-:W-:-:S04]  /*0970*/  LEA R14, P2, R6, UR6, 0x2 ;  /* 0x00000006060e7c11 */ /* 0x000fc8000f8410ff */
[----:B------:R-:W-:Y:S02]  /*0980*/  LEA.HI.X R6, R6, UR7, R7, 0x2, P2 ;  /* 0x0000000706067c11 */ /* 0x000fe400090f1407 */
[----:B------:R-:W-:Y:S02]  /*0990*/  IADD3 R10, P4, P5, R10, R14, R15 ;  /* 0x0000000e0a0a7210 */ /* 0x000fe40007d9e00f */
[C---:B------:R-:W-:Y:S02]  /*09a0*/  IADD3 R24, P2, P3, R2.reuse, R23, R25 ;  /* 0x0000001702187210 */ /* 0x040fe40007b5e019 */
[----:B------:R-:W-:Y:S02]  /*09b0*/  IADD3.X R11, R11, R6, RZ, P4, P5 ;  /* 0x000000060b0b7210 */ /* 0x000fe400027ea4ff */
[----:B----4-:R-:W-:Y:S02]  /*09c0*/  IADD3 R28, P4, P5, R2, R14, R15 ;  /* 0x0000000e021c7210 */ /* 0x010fe40007d9e00f */
[----:B------:R-:W-:-:S02]  /*09d0*/  IADD3.X R25, R0, R26, RZ, P2, P3 ;  /* 0x0000001a00197210 */ /* 0x000fc400017e64ff */
[C---:B------:R-:W-:Y:S02]  /*09e0*/  IADD3.X R23, R0.reuse, R27, RZ, P0, P1 ;  /* 0x0000001b00177210 */ /* 0x040fe400007e24ff */
[----:B------:R-:W-:Y:S01]  /*09f0*/  IADD3.X R29, R0, R6, RZ, P4, P5 ;  /* 0x00000006001d7210 */ /* 0x000fe200027ea4ff */
[----:B------:R-:W-:Y:S02]  /*0a00*/  IMAD.WIDE R6, R21, 0x4, R10 ;  /* 0x0000000415067825 */ /* 0x000fe400078e020a */
[----:B------:R-:W1:Y:S02]  /*0a10*/  LDC.64 R10, c[0x0][0x238] ;  /* 0x00008e00ff0a7b82 */ /* 0x000e640000000a00 */
[C---:B------:R-:W-:Y:S02]  /*0a20*/  IMAD.WIDE R24, R20.reuse, 0x4, R24 ;  /* 0x0000000414187825 */ /* 0x040fe400078e0218 */
[----:B------:R-:W2:Y:S02]  /*0a30*/  LDG.E.EL R7, desc[UR4][R6.64] ;  /* 0x0000000406077981 */ /* 0x000ea4000c2e1900 */
[----:B------:R-:W-:-:S02]  /*0a40*/  IMAD.WIDE R22, R20, 0x4, R22 ;  /* 0x0000000414167825 */ /* 0x000fc400078e0216 */
[----:B------:R-:W4:Y:S02]  /*0a50*/  LDG.E.EL R24, desc[UR4][R24.64] ;  /* 0x0000000418187981 */ /* 0x000f24000c2e1900 */
[----:B------:R-:W-:Y:S02]  /*0a60*/  IMAD.WIDE R28, R20, 0x4, R28 ;  /* 0x00000004141c7825 */ /* 0x000fe400078e021c */
[----:B------:R-:W5:Y:S04]  /*0a70*/  LDG.E.EL R22, desc[UR4][R22.64] ;  /* 0x0000000416167981 */ /* 0x000f68000c2e1900 */
[----:B------:R-:W4:Y:S01]  /*0a80*/  LDG.E.EL R29, desc[UR4][R28.64] ;  /* 0x000000041c1d7981 */ /* 0x000f22000c2e1900 */
[----:B-1----:R-:W-:-:S04]  /*0a90*/  IMAD.WIDE R2, R3, 0x4, R10 ;  /* 0x0000000403027825 */ /* 0x002fc800078e020a */
[----:B---3--:R-:W-:-:S04]  /*0aa0*/  FADD R5, -R12, R5 ;  /* 0x000000050c057221 */ /* 0x008fc80000000100 */
[----:B------:R-:W-:Y:S01]  /*0ab0*/  FFMA R10, R18, R5, R12 ;  /* 0x00000005120a7223 */ /* 0x000fe2000000000c */
[----:B--2---:R-:W-:-:S04]  /*0ac0*/  FADD R11, -R4, R7 ;  /* 0x00000007040b7221 */ /* 0x004fc80000000100 */
[----:B------:R-:W-:Y:S01]  /*0ad0*/  FFMA R11, R19, R11, R4 ;  /* 0x0000000b130b7223 */ /* 0x000fe20000000004 */
[----:B-----5:R-:W-:Y:S01]  /*0ae0*/  FADD R0, -R13, R22 ;  /* 0x000000160d007221 */ /* 0x020fe20000000100 */
[----:B----4-:R-:W-:-:S03]  /*0af0*/  FADD R15, -R24, R29 ;  /* 0x0000001d180f7221 */ /* 0x010fc60000000100 */
[----:B------:R-:W-:Y:S01]  /*0b00*/  FFMA R18, R18, R0, R13 ;  /* 0x0000000012127223 */ /* 0x000fe2000000000d */
[----:B------:R-:W-:Y:S01]  /*0b10*/  FFMA R19, R19, R15, R24 ;  /* 0x0000000f13137223 */ /* 0x000fe20000000018 */
[----:B------:R-:W-:Y:S04]  /*0b20*/  STG.E.128 desc[UR4][R2.64], R8 ;  /* 0x0000000802007986 */ /* 0x000fe8000c101d04 */
[----:B------:R-:W-:Y:S01]  /*0b30*/  STG.E.128 desc[UR4][R2.64+0x800], R16 ;  /* 0x0008001002007986 */ /* 0x000fe2000c101d04 */
[----:B------:R-:W-:Y:S05]  /*0b40*/  EXIT ;  /* 0x000000000000794d */ /* 0x000fea0003800000 */
.L_x_0:
[----:B------:R-:W-:-:S00]  /*0b50*/  BRA `(.L_x_0) ;  /* 0xfffffffc00fc7947 */ /* 0x000fc0000383ffff */
[----:B------:R-:W-:-:S00]  /*0b60*/  NOP ;  /* 0x0000000000007918 */ /* 0x000fc00000000000 */
        /* <DEDUP_REMOVED lines=9> */
.L_x_1:


//--------------------- .nv.constant0.triton_poi_fused__unsafe_index_add_mul_sub_27 --------------------------
	.section	.nv.constant0.triton_poi_fused__unsafe_index_add_mul_sub_27,"a",@progbits
	.sectionflags	@""
	.align	4
.nv.constant0.triton_poi_fused__unsafe_index_add_mul_sub_27:
	.zero		580
